	.headerflags	@"EF_CUDA_TEXMODE_UNIFIED EF_CUDA_64BIT_ADDRESS EF_CUDA_ACCELERATORS EF_CUDA_SM90 EF_CUDA_VIRTUAL_SM(EF_CUDA_SM90)"
	.elftype	@"ET_EXEC"


//--------------------- .nv.info                  --------------------------
	.section	.nv.info,"",@"SHT_CUDA_INFO"
	.align	4


	//----- nvinfo : EIATTR_REGCOUNT
	.align		4
        /*0000*/ 	.byte	0x04, 0x2f
        /*0002*/ 	.short	(.L_1 - .L_0)
	.align		4
.L_0:
        /*0004*/ 	.word	index@(triton_poi_fused_mul_native_group_norm_sigmoid_12)
        /*0008*/ 	.word	0x00000012


	//----- nvinfo : EIATTR_MIN_STACK_SIZE
	.align		4
.L_1:
        /*000c*/ 	.byte	0x04, 0x12
        /*000e*/ 	.short	(.L_3 - .L_2)
	.align		4
.L_2:
        /*0010*/ 	.word	index@(triton_poi_fused_mul_native_group_norm_sigmoid_12)
        /*0014*/ 	.word	0x00000000


	//----- nvinfo : EIATTR_FRAME_SIZE
	.align		4
.L_3:
        /*0018*/ 	.byte	0x04, 0x11
        /*001a*/ 	.short	(.L_5 - .L_4)
	.align		4
.L_4:
        /*001c*/ 	.word	index@(triton_poi_fused_mul_native_group_norm_sigmoid_12)
        /*0020*/ 	.word	0x00000000


	//----- nvinfo : EIATTR_MIN_STACK_SIZE
	.align		4
.L_5:
        /*0024*/ 	.byte	0x04, 0x12
        /*0026*/ 	.short	(.L_7 - .L_6)
	.align		4
.L_6:
        /*0028*/ 	.word	index@(triton_poi_fused_mul_native_group_norm_sigmoid_12)
        /*002c*/ 	.word	0x00000000
.L_7:


//--------------------- .nv.info.triton_poi_fused_mul_native_group_norm_sigmoid_12 --------------------------
	.section	.nv.info.triton_poi_fused_mul_native_group_norm_sigmoid_12,"",@"SHT_CUDA_INFO"
	.sectionflags	@""
	.align	4


	//----- nvinfo : EIATTR_CUDA_API_VERSION
	.align		4
        /*0000*/ 	.byte	0x04, 0x37
        /*0002*/ 	.short	(.L_9 - .L_8)
.L_8:
        /*0004*/ 	.word	0x0000007c


	//----- nvinfo : EIATTR_KPARAM_INFO
	.align		4
.L_9:
        /*0008*/ 	.byte	0x04, 0x17
        /*000a*/ 	.short	(.L_11 - .L_10)
.L_10:
        /*000c*/ 	.word	0x00000000
        /*0010*/ 	.short	0x0006
        /*0012*/ 	.short	0x0030
        /*0014*/ 	.byte	0x00, 0xf0, 0x11, 0x00


	//----- nvinfo : EIATTR_KPARAM_INFO
	.align		4
.L_11:
        /*0018*/ 	.byte	0x04, 0x17
        /*001a*/ 	.short	(.L_13 - .L_12)
.L_12:
        /*001c*/ 	.word	0x00000000
        /*0020*/ 	.short	0x0005
        /*0022*/ 	.short	0x0028
        /*0024*/ 	.byte	0x00, 0xf4, 0x21, 0x00


	//----- nvinfo : EIATTR_KPARAM_INFO
	.align		4
.L_13:
        /*0028*/ 	.byte	0x04, 0x17
        /*002a*/ 	.short	(.L_15 - .L_14)
.L_14:
        /*002c*/ 	.word	0x00000000
        /*0030*/ 	.short	0x0004
        /*0032*/ 	.short	0x0020
        /*0034*/ 	.byte	0x00, 0xf4, 0x21, 0x00


	//----- nvinfo : EIATTR_KPARAM_INFO
	.align		4
.L_15:
        /*0038*/ 	.byte	0x04, 0x17
        /*003a*/ 	.short	(.L_17 - .L_16)
.L_16:
        /*003c*/ 	.word	0x00000000
        /*0040*/ 	.short	0x0003
        /*0042*/ 	.short	0x0018
        /*0044*/ 	.byte	0x00, 0xf4, 0x21, 0x00


	//----- nvinfo : EIATTR_KPARAM_INFO
	.align		4
.L_17:
        /*0048*/ 	.byte	0x04, 0x17
        /*004a*/ 	.short	(.L_19 - .L_18)
.L_18:
        /*004c*/ 	.word	0x00000000
        /*0050*/ 	.short	0x0002
        /*0052*/ 	.short	0x0010
        /*0054*/ 	.byte	0x00, 0xf4, 0x21, 0x00


	//----- nvinfo : EIATTR_KPARAM_INFO
	.align		4
.L_19:
        /*0058*/ 	.byte	0x04, 0x17
        /*005a*/ 	.short	(.L_21 - .L_20)
.L_20:
        /*005c*/ 	.word	0x00000000
        /*0060*/ 	.short	0x0001
        /*0062*/ 	.short	0x0008
        /*0064*/ 	.byte	0x00, 0xf4, 0x21, 0x00


	//----- nvinfo : EIATTR_KPARAM_INFO
	.align		4
.L_21:
        /*0068*/ 	.byte	0x04, 0x17
        /*006a*/ 	.short	(.L_23 - .L_22)
.L_22:
        /*006c*/ 	.word	0x00000000
        /*0070*/ 	.short	0x0000
        /*0072*/ 	.short	0x0000
        /*0074*/ 	.byte	0x00, 0xf4, 0x21, 0x00


	//----- nvinfo : EIATTR_SPARSE_MMA_MASK
	.align		4
.L_23:
        /*0078*/ 	.byte	0x03, 0x50
        /*007a*/ 	.short	0x0000


	//----- nvinfo : EIATTR_MAXREG_COUNT
	.align		4
        /*007c*/ 	.byte	0x03, 0x1b
        /*007e*/ 	.short	0x00ff


	//----- nvinfo : EIATTR_EXIT_INSTR_OFFSETS
	.align		4
        /*0080*/ 	.byte	0x04, 0x1c
        /*0082*/ 	.short	(.L_25 - .L_24)


	//   ....[0]....
.L_24:
        /*0084*/ 	.word	0x00000430


	//----- nvinfo : EIATTR_REQNTID
	.align		4
.L_25:
        /*0088*/ 	.byte	0x04, 0x10
        /*008a*/ 	.short	(.L_27 - .L_26)
.L_26:
        /*008c*/ 	.word	0x00000100
        /*0090*/ 	.word	0x00000001
        /*0094*/ 	.word	0x00000001


	//----- nvinfo : EIATTR_CBANK_PARAM_SIZE
	.align		4
.L_27:
        /*0098*/ 	.byte	0x03, 0x19
        /*009a*/ 	.short	0x0034


	//----- nvinfo : EIATTR_PARAM_CBANK
	.align		4
        /*009c*/ 	.byte	0x04, 0x0a
        /*009e*/ 	.short	(.L_29 - .L_28)
	.align		4
.L_28:
        /*00a0*/ 	.word	index@(.nv.constant0.triton_poi_fused_mul_native_group_norm_sigmoid_12)
        /*00a4*/ 	.short	0x0210
        /*00a6*/ 	.short	0x0034


	//----- nvinfo : EIATTR_SW_WAR
	.align		4
.L_29:
        /*00a8*/ 	.byte	0x04, 0x36
        /*00aa*/ 	.short	(.L_31 - .L_30)
.L_30:
        /*00ac*/ 	.word	0x00000008
.L_31:


//--------------------- .nv.callgraph             --------------------------
	.section	.nv.callgraph,"",@"SHT_CUDA_CALLGRAPH"
	.align	4
	.sectionentsize	8
	.align		4
        /*0000*/ 	.word	0x00000000
	.align		4
        /*0004*/ 	.word	0xffffffff
	.align		4
        /*0008*/ 	.word	0x00000000
	.align		4
        /*000c*/ 	.word	0xfffffffe
	.align		4
        /*0010*/ 	.word	0x00000000
	.align		4
        /*0014*/ 	.word	0xfffffffd
	.align		4
        /*0018*/ 	.word	0x00000000
	.align		4
        /*001c*/ 	.word	0xfffffffc


//--------------------- .text.triton_poi_fused_mul_native_group_norm_sigmoid_12 --------------------------
	.section	.text.triton_poi_fused_mul_native_group_norm_sigmoid_12,"ax",@progbits
	.align	128
        .global         triton_poi_fused_mul_native_group_norm_sigmoid_12
        .type           triton_poi_fused_mul_native_group_norm_sigmoid_12,@function
        .size           triton_poi_fused_mul_native_group_norm_sigmoid_12,(.L_x_1 - triton_poi_fused_mul_native_group_norm_sigmoid_12)
        .other          triton_poi_fused_mul_native_group_norm_sigmoid_12,@"STO_CUDA_ENTRY STV_DEFAULT"
triton_poi_fused_mul_native_group_norm_sigmoid_12:
.text.triton_poi_fused_mul_native_group_norm_sigmoid_12:
[----:B------:R-:W-:Y:S01]  /*0000*/  LDC R1, c[0x0][0x28] ;  /* 0x00000a00ff017b82 */ /* 0x000fe20000000800 */
[----:B------:R-:W1:Y:S07]  /*0010*/  S2R R0, SR_TID.X ;  /* 0x0000000000007919 */ /* 0x000e6e0000002100 */
[----:B------:R-:W2:Y:S01]  /*0020*/  LDC.64 R10, c[0x0][0x220] ;  /* 0x00008800ff0a7b82 */ /* 0x000ea20000000a00 */
[----:B------:R-:W-:Y:S01]  /*0030*/  ULDC.64 UR4, c[0x0][0x208] ;  /* 0x0000820000047ab9 */ /* 0x000fe20000000a00 */
[----:B------:R-:W3:Y:S06]  /*0040*/  S2R R3, SR_CTAID.X ;  /* 0x0000000000037919 */ /* 0x000eec0000002500 */
[----:B------:R-:W4:Y:S08]  /*0050*/  LDC.64 R8, c[0x0][0x218] ;  /* 0x00008600ff087b82 */ /* 0x000f300000000a00 */
[----:B------:R-:W5:Y:S08]  /*0060*/  LDC.64 R4, c[0x0][0x228] ;  /* 0x00008a00ff047b82 */ /* 0x000f700000000a00 */
[----:B------:R-:W5:Y:S01]  /*0070*/  LDC.64 R6, c[0x0][0x230] ;  /* 0x00008c00ff067b82 */ /* 0x000f620000000a00 */
[----:B-1----:R-:W-:-:S04]  /*0080*/  SHF.L.U32 R0, R0, 0x1, RZ ;  /* 0x0000000100007819 */ /* 0x002fc800000006ff */
[----:B------:R-:W-:Y:S02]  /*0090*/  LOP3.LUT R0, R0, 0x1fe, RZ, 0xc0, !PT ;  /* 0x000001fe00007812 */ /* 0x000fe400078ec0ff */
[----:B---3--:R-:W-:Y:S02]  /*00a0*/  SHF.R.S32.HI R13, RZ, 0x16, R3 ;  /* 0x00000016ff0d7819 */ /* 0x008fe40000011403 */
[----:B------:R-:W-:Y:S02]  /*00b0*/  LEA R0, R3, R0, 0x9 ;  /* 0x0000000003007211 */ /* 0x000fe400078e48ff */
[----:B------:R-:W-:Y:S01]  /*00c0*/  SGXT R13, R13, 0x1 ;  /* 0x000000010d0d781a */ /* 0x000fe20000000200 */
[----:B------:R-:W1:Y:S02]  /*00d0*/  LDC.64 R2, c[0x0][0x238] ;  /* 0x00008e00ff027b82 */ /* 0x000e640000000a00 */
[----:B----4-:R-:W-:Y:S01]  /*00e0*/  IMAD.WIDE R8, R0, 0x4, R8 ;  /* 0x0000000400087825 */ /* 0x010fe200078e0208 */
[----:B------:R-:W-:-:S02]  /*00f0*/  LEA.HI R12, R13, R0, RZ, 0x8 ;  /* 0x000000000d0c7211 */ /* 0x000fc400078f40ff */
[----:B------:R-:W-:Y:S02]  /*0100*/  LEA.HI R13, R13, R0, RZ, 0xa ;  /* 0x000000000d0d7211 */ /* 0x000fe400078f50ff */
[----:B------:R-:W-:Y:S01]  /*0110*/  SHF.R.S32.HI R12, RZ, 0x8, R12 ;  /* 0x00000008ff0c7819 */ /* 0x000fe2000001140c */
[----:B------:R-:W3:Y:S01]  /*0120*/  LDG.E.64 R8, desc[UR4][R8.64] ;  /* 0x0000000408087981 */ /* 0x000ee2000c1e1b00 */
[----:B------:R-:W-:Y:S02]  /*0130*/  SHF.R.S32.HI R15, RZ, 0xa, R13 ;  /* 0x0000000aff0f7819 */ /* 0x000fe4000001140d */
[----:B------:R-:W-:-:S03]  /*0140*/  LEA.HI R13, R12, R12, RZ, 0x7 ;  /* 0x0000000c0c0d7211 */ /* 0x000fc600078f38ff */
[----:B--2---:R-:W-:Y:S01]  /*0150*/  IMAD.WIDE R10, R15, 0x4, R10 ;  /* 0x000000040f0a7825 */ /* 0x004fe200078e020a */
[----:B------:R-:W-:-:S03]  /*0160*/  LOP3.LUT R13, R13, 0xffffff80, RZ, 0xc0, !PT ;  /* 0xffffff800d0d7812 */ /* 0x000fc600078ec0ff */
[----:B-----5:R-:W-:Y:S01]  /*0170*/  IMAD.WIDE R4, R15, 0x4, R4 ;  /* 0x000000040f047825 */ /* 0x020fe200078e0204 */
[----:B------:R-:W-:Y:S01]  /*0180*/  IADD3 R13, R12, -R13, RZ ;  /* 0x8000000d0c0d7210 */ /* 0x000fe20007ffe0ff */
[----:B------:R-:W3:Y:S04]  /*0190*/  LDG.E.EL R10, desc[UR4][R10.64] ;  /* 0x000000040a0a7981 */ /* 0x000ee8000c2e1900 */
[----:B------:R-:W2:Y:S01]  /*01a0*/  LDG.E.EL R4, desc[UR4][R4.64] ;  /* 0x0000000404047981 */ /* 0x000ea2000c2e1900 */
[----:B0-----:R-:W-:-:S04]  /*01b0*/  IMAD.WIDE R6, R13, 0x4, R6 ;  /* 0x000000040d067825 */ /* 0x001fc800078e0206 */
[----:B-1----:R-:W-:Y:S02]  /*01c0*/  IMAD.WIDE R2, R13, 0x4, R2 ;  /* 0x000000040d027825 */ /* 0x002fe400078e0202 */
[----:B------:R-:W4:Y:S04]  /*01d0*/  LDG.E.EL R6, desc[UR4][R6.64] ;  /* 0x0000000406067981 */ /* 0x000f28000c2e1900 */
[----:B------:R-:W4:Y:S01]  /*01e0*/  LDG.E.EL R3, desc[UR4][R2.64] ;  /* 0x0000000402037981 */ /* 0x000f22000c2e1900 */
[----:B---3--:R-:W-:-:S04]  /*01f0*/  FADD R13, R8, -R10 ;  /* 0x8000000a080d7221 */ /* 0x008fc80000000000 */
[----:B--2---:R-:W-:Y:S01]  /*0200*/  FMUL R12, R4, R13 ;  /* 0x0000000d040c7220 */ /* 0x004fe20000400000 */
[----:B------:R-:W-:-:S04]  /*0210*/  FADD R13, R9, -R10 ;  /* 0x8000000a090d7221 */ /* 0x000fc80000000000 */
[----:B------:R-:W-:Y:S01]  /*0220*/  FMUL R10, R4, R13 ;  /* 0x0000000d040a7220 */ /* 0x000fe20000400000 */
[----:B----4-:R-:W-:-:S03]  /*0230*/  FFMA R12, R6, R12, R3 ;  /* 0x0000000c060c7223 */ /* 0x010fc60000000003 */
[----:B------:R-:W-:Y:S01]  /*0240*/  FFMA R10, R6, R10, R3 ;  /* 0x0000000a060a7223 */ /* 0x000fe20000000003 */
[----:B------:R-:W-:-:S03]  /*0250*/  FADD R8, RZ, -R12 ;  /* 0x8000000cff087221 */ /* 0x000fc60000000000 */
[----:B------:R-:W-:Y:S01]  /*0260*/  FADD R4, RZ, -R10 ;  /* 0x8000000aff047221 */ /* 0x000fe20000000000 */
[----:B------:R-:W-:-:S03]  /*0270*/  FMUL R8, R8, 1.4426950216293334961 ;  /* 0x3fb8aa3b08087820 */ /* 0x000fc60000400000 */
[----:B------:R-:W-:Y:S02]  /*0280*/  FMUL R4, R4, 1.4426950216293334961 ;  /* 0x3fb8aa3b04047820 */ /* 0x000fe40000400000 */
[----:B------:R-:W-:-:S03]  /*0290*/  FSETP.GEU.AND P0, PT, R8, -126, PT ;  /* 0xc2fc00000800780b */ /* 0x000fc60003f0e000 */
[----:B------:R-:W-:-:S10]  /*02a0*/  FSETP.GEU.AND P1, PT, R4, -126, PT ;  /* 0xc2fc00000400780b */ /* 0x000fd40003f2e000 */
[----:B------:R-:W-:-:S03]  /*02b0*/  @!P0 FMUL R8, R8, 0.5 ;  /* 0x3f00000008088820 */ /* 0x000fc60000400000 */
[----:B------:R-:W-:Y:S01]  /*02c0*/  @!P1 FMUL R4, R4, 0.5 ;  /* 0x3f00000004049820 */ /* 0x000fe20000400000 */
[----:B------:R-:W0:Y:S08]  /*02d0*/  MUFU.EX2 R2, R8 ;  /* 0x0000000800027308 */ /* 0x000e300000000800 */
[----:B------:R-:W1:Y:S01]  /*02e0*/  MUFU.EX2 R3, R4 ;  /* 0x0000000400037308 */ /* 0x000e620000000800 */
[----:B0-----:R-:W-:-:S04]  /*02f0*/  @!P0 FMUL R2, R2, R2 ;  /* 0x0000000202028220 */ /* 0x001fc80000400000 */
[----:B------:R-:W-:Y:S01]  /*0300*/  FADD R5, R2, 1 ;  /* 0x3f80000002057421 */ /* 0x000fe20000000000 */
[----:B-1----:R-:W-:-:S04]  /*0310*/  @!P1 FMUL R3, R3, R3 ;  /* 0x0000000303039220 */ /* 0x002fc80000400000 */
[----:B------:R-:W-:Y:S01]  /*0320*/  FADD R6, R3, 1 ;  /* 0x3f80000003067421 */ /* 0x000fe20000000000 */
[----:B------:R-:W-:Y:S01]  /*0330*/  FSETP.GT.AND P0, PT, R5, 8.50705917302346158658e+37, PT ;  /* 0x7e8000000500780b */ /* 0x000fe20003f04000 */
[----:B------:R-:W0:Y:S03]  /*0340*/  LDC.64 R2, c[0x0][0x210] ;  /* 0x00008400ff027b82 */ /* 0x000e260000000a00 */
[----:B------:R-:W-:Y:S01]  /*0350*/  FSETP.GT.AND P1, PT, R6, 8.50705917302346158658e+37, PT ;  /* 0x7e8000000600780b */ /* 0x000fe20003f24000 */
[----:B------:R-:W-:-:S08]  /*0360*/  HFMA2.MMA R9, -RZ, RZ, 1.625, 0 ;  /* 0x3e800000ff097435 */ /* 0x000fd000000001ff */
[----:B------:R-:W-:-:S04]  /*0370*/  @P0 FMUL R5, R5, 0.25 ;  /* 0x3e80000005050820 */ /* 0x000fc80000400000 */
[----:B------:R-:W-:Y:S02]  /*0380*/  @P1 FMUL R6, R6, 0.25 ;  /* 0x3e80000006061820 */ /* 0x000fe40000400000 */
[----:B------:R-:W1:Y:S08]  /*0390*/  MUFU.RCP R5, R5 ;  /* 0x0000000500057308 */ /* 0x000e700000001000 */
[----:B------:R-:W2:Y:S01]  /*03a0*/  MUFU.RCP R6, R6 ;  /* 0x0000000600067308 */ /* 0x000ea20000001000 */
[----:B------:R-:W-:-:S02]  /*03b0*/  FSEL R4, R9, 1, P0 ;  /* 0x3f80000009047808 */ /* 0x000fc40000000000 */
[----:B------:R-:W-:-:S03]  /*03c0*/  FSEL R9, R9, 1, P1 ;  /* 0x3f80000009097808 */ /* 0x000fc60000800000 */
[----:B-1----:R-:W-:Y:S01]  /*03d0*/  FMUL R7, R5, R4 ;  /* 0x0000000405077220 */ /* 0x002fe20000400000 */
[----:B0-----:R-:W-:-:S04]  /*03e0*/  IMAD.WIDE R2, R0, 0x4, R2 ;  /* 0x0000000400027825 */ /* 0x001fc800078e0202 */
[----:B------:R-:W-:Y:S01]  /*03f0*/  FMUL R8, R12, R7 ;  /* 0x000000070c087220 */ /* 0x000fe20000400000 */
[----:B--2---:R-:W-:-:S04]  /*0400*/  FMUL R9, R6, R9 ;  /* 0x0000000906097220 */ /* 0x004fc80000400000 */
[----:B------:R-:W-:-:S05]  /*0410*/  FMUL R9, R10, R9 ;  /* 0x000000090a097220 */ /* 0x000fca0000400000 */
[----:B------:R-:W-:Y:S01]  /*0420*/  STG.E.64 desc[UR4][R2.64], R8 ;  /* 0x0000000802007986 */ /* 0x000fe2000c101b04 */
[----:B------:R-:W-:Y:S05]  /*0430*/  EXIT ;  /* 0x000000000000794d */ /* 0x000fea0003800000 */
.L_x_0:
[----:B------:R-:W-:-:S00]  /*0440*/  BRA `(.L_x_0) ;  /* 0xfffffffc00fc7947 */ /* 0x000fc0000383ffff */
[----:B------:R-:W-:-:S00]  /*0450*/  NOP ;  /* 0x0000000000007918 */ /* 0x000fc00000000000 */
        /* <DEDUP_REMOVED lines=10> */
.L_x_1:


//--------------------- .nv.constant0.triton_poi_fused_mul_native_group_norm_sigmoid_12 --------------------------
	.section	.nv.constant0.triton_poi_fused_mul_native_group_norm_sigmoid_12,"a",@progbits
	.sectionflags	@""
	.align	4
.nv.constant0.triton_poi_fused_mul_native_group_norm_sigmoid_12:
	.zero		580
